	.headerflags	@"EF_CUDA_TEXMODE_UNIFIED EF_CUDA_64BIT_ADDRESS EF_CUDA_ACCELERATORS EF_CUDA_SM90 EF_CUDA_VIRTUAL_SM(EF_CUDA_SM90)"
	.elftype	@"ET_EXEC"


//--------------------- .nv.info                  --------------------------
	.section	.nv.info,"",@"SHT_CUDA_INFO"
	.align	4


	//----- nvinfo : EIATTR_REGCOUNT
	.align		4
        /*0000*/ 	.byte	0x04, 0x2f
        /*0002*/ 	.short	(.L_3 - .L_2)
	.align		4
.L_2:
        /*0004*/ 	.word	index@(triton_poi_fused__native_batch_norm_legit_no_training__prelu_kernel_add_12)
        /*0008*/ 	.word	0x00000020


	//----- nvinfo : EIATTR_MIN_STACK_SIZE
	.align		4
.L_3:
        /*000c*/ 	.byte	0x04, 0x12
        /*000e*/ 	.short	(.L_5 - .L_4)
	.align		4
.L_4:
        /*0010*/ 	.word	index@(triton_poi_fused__native_batch_norm_legit_no_training__prelu_kernel_add_12)
        /*0014*/ 	.word	0x00000000


	//----- nvinfo : EIATTR_FRAME_SIZE
	.align		4
.L_5:
        /*0018*/ 	.byte	0x04, 0x11
        /*001a*/ 	.short	(.L_7 - .L_6)
	.align		4
.L_6:
        /*001c*/ 	.word	index@(triton_poi_fused__native_batch_norm_legit_no_training__prelu_kernel_add_12)
        /*0020*/ 	.word	0x00000000


	//----- nvinfo : EIATTR_MIN_STACK_SIZE
	.align		4
.L_7:
        /*0024*/ 	.byte	0x04, 0x12
        /*0026*/ 	.short	(.L_9 - .L_8)
	.align		4
.L_8:
        /*0028*/ 	.word	index@(triton_poi_fused__native_batch_norm_legit_no_training__prelu_kernel_add_12)
        /*002c*/ 	.word	0x00000000
.L_9:


//--------------------- .nv.info.triton_poi_fused__native_batch_norm_legit_no_training__prelu_kernel_add_12 --------------------------
	.section	.nv.info.triton_poi_fused__native_batch_norm_legit_no_training__prelu_kernel_add_12,"",@"SHT_CUDA_INFO"
	.sectionflags	@""
	.align	4


	//----- nvinfo : EIATTR_CUDA_API_VERSION
	.align		4
        /*0000*/ 	.byte	0x04, 0x37
        /*0002*/ 	.short	(.L_11 - .L_10)
.L_10:
        /*0004*/ 	.word	0x0000007c


	//----- nvinfo : EIATTR_KPARAM_INFO
	.align		4
.L_11:
        /*0008*/ 	.byte	0x04, 0x17
        /*000a*/ 	.short	(.L_13 - .L_12)
.L_12:
        /*000c*/ 	.word	0x00000000
        /*0010*/ 	.short	0x0009
        /*0012*/ 	.short	0x0044
        /*0014*/ 	.byte	0x00, 0xf0, 0x11, 0x00


	//----- nvinfo : EIATTR_KPARAM_INFO
	.align		4
.L_13:
        /*0018*/ 	.byte	0x04, 0x17
        /*001a*/ 	.short	(.L_15 - .L_14)
.L_14:
        /*001c*/ 	.word	0x00000000
        /*0020*/ 	.short	0x0008
        /*0022*/ 	.short	0x0040
        /*0024*/ 	.byte	0x00, 0xf0, 0x11, 0x00


	//----- nvinfo : EIATTR_KPARAM_INFO
	.align		4
.L_15:
        /*0028*/ 	.byte	0x04, 0x17
        /*002a*/ 	.short	(.L_17 - .L_16)
.L_16:
        /*002c*/ 	.word	0x00000000
        /*0030*/ 	.short	0x0007
        /*0032*/ 	.short	0x0038
        /*0034*/ 	.byte	0x00, 0xf4, 0x21, 0x00


	//----- nvinfo : EIATTR_KPARAM_INFO
	.align		4
.L_17:
        /*0038*/ 	.byte	0x04, 0x17
        /*003a*/ 	.short	(.L_19 - .L_18)
.L_18:
        /*003c*/ 	.word	0x00000000
        /*0040*/ 	.short	0x0006
        /*0042*/ 	.short	0x0030
        /*0044*/ 	.byte	0x00, 0xf4, 0x21, 0x00


	//----- nvinfo : EIATTR_KPARAM_INFO
	.align		4
.L_19:
        /*0048*/ 	.byte	0x04, 0x17
        /*004a*/ 	.short	(.L_21 - .L_20)
.L_20:
        /*004c*/ 	.word	0x00000000
        /*0050*/ 	.short	0x0005
        /*0052*/ 	.short	0x0028
        /*0054*/ 	.byte	0x00, 0xf4, 0x21, 0x00


	//----- nvinfo : EIATTR_KPARAM_INFO
	.align		4
.L_21:
        /*0058*/ 	.byte	0x04, 0x17
        /*005a*/ 	.short	(.L_23 - .L_22)
.L_22:
        /*005c*/ 	.word	0x00000000
        /*0060*/ 	.short	0x0004
        /*0062*/ 	.short	0x0020
        /*0064*/ 	.byte	0x00, 0xf4, 0x21, 0x00


	//----- nvinfo : EIATTR_KPARAM_INFO
	.align		4
.L_23:
        /*0068*/ 	.byte	0x04, 0x17
        /*006a*/ 	.short	(.L_25 - .L_24)
.L_24:
        /*006c*/ 	.word	0x00000000
        /*0070*/ 	.short	0x0003
        /*0072*/ 	.short	0x0018
        /*0074*/ 	.byte	0x00, 0xf4, 0x21, 0x00


	//----- nvinfo : EIATTR_KPARAM_INFO
	.align		4
.L_25:
        /*0078*/ 	.byte	0x04, 0x17
        /*007a*/ 	.short	(.L_27 - .L_26)
.L_26:
        /*007c*/ 	.word	0x00000000
        /*0080*/ 	.short	0x0002
        /*0082*/ 	.short	0x0010
        /*0084*/ 	.byte	0x00, 0xf4, 0x21, 0x00


	//----- nvinfo : EIATTR_KPARAM_INFO
	.align		4
.L_27:
        /*0088*/ 	.byte	0x04, 0x17
        /*008a*/ 	.short	(.L_29 - .L_28)
.L_28:
        /*008c*/ 	.word	0x00000000
        /*0090*/ 	.short	0x0001
        /*0092*/ 	.short	0x0008
        /*0094*/ 	.byte	0x00, 0xf4, 0x21, 0x00


	//----- nvinfo : EIATTR_KPARAM_INFO
	.align		4
.L_29:
        /*0098*/ 	.byte	0x04, 0x17
        /*009a*/ 	.short	(.L_31 - .L_30)
.L_30:
        /*009c*/ 	.word	0x00000000
        /*00a0*/ 	.short	0x0000
        /*00a2*/ 	.short	0x0000
        /*00a4*/ 	.byte	0x00, 0xf4, 0x21, 0x00


	//----- nvinfo : EIATTR_SPARSE_MMA_MASK
	.align		4
.L_31:
        /*00a8*/ 	.byte	0x03, 0x50
        /*00aa*/ 	.short	0x0000


	//----- nvinfo : EIATTR_MAXREG_COUNT
	.align		4
        /*00ac*/ 	.byte	0x03, 0x1b
        /*00ae*/ 	.short	0x00ff


	//----- nvinfo : EIATTR_EXIT_INSTR_OFFSETS
	.align		4
        /*00b0*/ 	.byte	0x04, 0x1c
        /*00b2*/ 	.short	(.L_33 - .L_32)


	//   ....[0]....
.L_32:
        /*00b4*/ 	.word	0x000007a0


	//   ....[1]....
        /*00b8*/ 	.word	0x000007c0


	//----- nvinfo : EIATTR_REQNTID
	.align		4
.L_33:
        /*00bc*/ 	.byte	0x04, 0x10
        /*00be*/ 	.short	(.L_35 - .L_34)
.L_34:
        /*00c0*/ 	.word	0x00000080
        /*00c4*/ 	.word	0x00000001
        /*00c8*/ 	.word	0x00000001


	//----- nvinfo : EIATTR_CBANK_PARAM_SIZE
	.align		4
.L_35:
        /*00cc*/ 	.byte	0x03, 0x19
        /*00ce*/ 	.short	0x0048


	//----- nvinfo : EIATTR_PARAM_CBANK
	.align		4
        /*00d0*/ 	.byte	0x04, 0x0a
        /*00d2*/ 	.short	(.L_37 - .L_36)
	.align		4
.L_36:
        /*00d4*/ 	.word	index@(.nv.constant0.triton_poi_fused__native_batch_norm_legit_no_training__prelu_kernel_add_12)
        /*00d8*/ 	.short	0x0210
        /*00da*/ 	.short	0x0048


	//----- nvinfo : EIATTR_SW_WAR
	.align		4
.L_37:
        /*00dc*/ 	.byte	0x04, 0x36
        /*00de*/ 	.short	(.L_39 - .L_38)
.L_38:
        /*00e0*/ 	.word	0x00000008
.L_39:


//--------------------- .nv.callgraph             --------------------------
	.section	.nv.callgraph,"",@"SHT_CUDA_CALLGRAPH"
	.align	4
	.sectionentsize	8
	.align		4
        /*0000*/ 	.word	0x00000000
	.align		4
        /*0004*/ 	.word	0xffffffff
	.align		4
        /*0008*/ 	.word	0x00000000
	.align		4
        /*000c*/ 	.word	0xfffffffe
	.align		4
        /*0010*/ 	.word	0x00000000
	.align		4
        /*0014*/ 	.word	0xfffffffd
	.align		4
        /*0018*/ 	.word	0x00000000
	.align		4
        /*001c*/ 	.word	0xfffffffc


//--------------------- .nv.constant4             --------------------------
	.section	.nv.constant4,"a",@progbits
	.align	8
	.align		8
.nv.constant4:
        /*0000*/ 	.dword	_$_str
	.align		8
        /*0008*/ 	.dword	_$_str_$_2


//--------------------- .text.triton_poi_fused__native_batch_norm_legit_no_training__prelu_kernel_add_12 --------------------------
	.section	.text.triton_poi_fused__native_batch_norm_legit_no_training__prelu_kernel_add_12,"ax",@progbits
	.sectionflags	@"SHF_BARRIERS=1"
	.align	128
        .global         triton_poi_fused__native_batch_norm_legit_no_training__prelu_kernel_add_12
        .type           triton_poi_fused__native_batch_norm_legit_no_training__prelu_kernel_add_12,@function
        .size           triton_poi_fused__native_batch_norm_legit_no_training__prelu_kernel_add_12,(.L_x_1 - triton_poi_fused__native_batch_norm_legit_no_training__prelu_kernel_add_12)
        .other          triton_poi_fused__native_batch_norm_legit_no_training__prelu_kernel_add_12,@"STO_CUDA_ENTRY STV_DEFAULT"
triton_poi_fused__native_batch_norm_legit_no_training__prelu_kernel_add_12:
.text.triton_poi_fused__native_batch_norm_legit_no_training__prelu_kernel_add_12:
[----:B------:R-:W0:Y:S01]  /*0000*/  LDC R1, c[0x0][0x28] ;  /* 0x00000a00ff017b82 */ /* 0x000e220000000800 */
[----:B------:R-:W1:Y:S07]  /*0010*/  S2R R5, SR_CTAID.X ;  /* 0x0000000000057919 */ /* 0x000e6e0000002500 */
[----:B------:R-:W2:Y:S01]  /*0020*/  LDC.64 R10, c[0x0][0x220] ;  /* 0x00008800ff0a7b82 */ /* 0x000ea20000000a00 */
[----:B------:R-:W-:Y:S01]  /*0030*/  CS2R R2, SRZ ;  /* 0x0000000000027805 */ /* 0x000fe2000001ff00 */
[----:B------:R-:W-:Y:S01]  /*0040*/  ULDC.64 UR6, c[0x0][0x208] ;  /* 0x0000820000067ab9 */ /* 0x000fe20000000a00 */
[----:B------:R-:W3:Y:S01]  /*0050*/  S2R R0, SR_TID.X ;  /* 0x0000000000007919 */ /* 0x000ee20000002100 */
[----:B------:R-:W4:Y:S04]  /*0060*/  S2R R23, SR_CTAID.Y ;  /* 0x0000000000177919 */ /* 0x000f280000002600 */
[----:B------:R-:W5:Y:S08]  /*0070*/  LDC.64 R8, c[0x0][0x210] ;  /* 0x00008400ff087b82 */ /* 0x000f700000000a00 */
[----:B------:R-:W4:Y:S08]  /*0080*/  LDC.64 R14, c[0x0][0x218] ;  /* 0x00008600ff0e7b82 */ /* 0x000f300000000a00 */
[----:B------:R-:W5:Y:S01]  /*0090*/  LDC.64 R6, c[0x0][0x230] ;  /* 0x00008c00ff067b82 */ /* 0x000f620000000a00 */
[----:B-1----:R-:W-:-:S02]  /*00a0*/  SHF.L.U32 R19, R5, 0x1, RZ ;  /* 0x0000000105137819 */ /* 0x002fc400000006ff */
[----:B------:R-:W-:-:S05]  /*00b0*/  CS2R R12, SRZ ;  /* 0x00000000000c7805 */ /* 0x000fca000001ff00 */
[----:B------:R-:W1:Y:S01]  /*00c0*/  LDC.64 R24, c[0x0][0x238] ;  /* 0x00008e00ff187b82 */ /* 0x000e620000000a00 */
[C---:B------:R-:W-:Y:S01]  /*00d0*/  ISETP.GE.AND P0, PT, R19.reuse, 0x2, PT ;  /* 0x000000021300780c */ /* 0x040fe20003f06270 */
[----:B--2---:R-:W-:-:S12]  /*00e0*/  IMAD.WIDE R10, R19, 0x4, R10 ;  /* 0x00000004130a7825 */ /* 0x004fd800078e020a */
[----:B------:R2:W5:Y:S01]  /*00f0*/  @!P0 LDG.E.EL.64 R2, desc[UR6][R10.64] ;  /* 0x000000060a028981 */ /* 0x000562000c2e1b00 */
[----:B---3--:R-:W-:Y:S01]  /*0100*/  LOP3.LUT R18, R0, 0x7f, RZ, 0xc0, !PT ;  /* 0x0000007f00127812 */ /* 0x008fe200078ec0ff */
[----:B0---4-:R-:W-:-:S03]  /*0110*/  IMAD.WIDE R28, R19, 0x4, R14 ;  /* 0x00000004131c7825 */ /* 0x011fc600078e020e */
[----:B------:R-:W-:Y:S02]  /*0120*/  PRMT R4, R18, 0x6540, R23 ;  /* 0x0000654012047816 */ /* 0x000fe40000000017 */
[----:B------:R-:W3:Y:S02]  /*0130*/  @!P0 LDG.E.EL.64 R12, desc[UR6][R28.64] ;  /* 0x000000061c0c8981 */ /* 0x000ee4000c2e1b00 */
[----:B------:R-:W-:Y:S02]  /*0140*/  IADD3 R4, R4, R5, RZ ;  /* 0x0000000504047210 */ /* 0x000fe40007ffe0ff */
[----:B--2---:R-:W-:-:S03]  /*0150*/  CS2R R10, SRZ ;  /* 0x00000000000a7805 */ /* 0x004fc6000001ff00 */
[----:B------:R-:W-:Y:S02]  /*0160*/  IMAD.SHL.U32 R21, R4, 0x2, RZ ;  /* 0x0000000204157824 */ /* 0x000fe400078e00ff */
[----:B------:R-:W0:Y:S03]  /*0170*/  LDC.64 R4, c[0x0][0x228] ;  /* 0x00008a00ff047b82 */ /* 0x000e260000000a00 */
[----:B------:R-:W-:Y:S01]  /*0180*/  IADD3 R27, R21, 0x100, RZ ;  /* 0x00000100151b7810 */ /* 0x000fe20007ffe0ff */
[----:B-----5:R-:W-:-:S04]  /*0190*/  IMAD.WIDE R20, R21, 0x4, R8 ;  /* 0x0000000415147825 */ /* 0x020fc800078e0208 */
[----:B------:R-:W-:Y:S01]  /*01a0*/  IMAD.WIDE R26, R27, 0x4, R8 ;  /* 0x000000041b1a7825 */ /* 0x000fe200078e0208 */
[----:B------:R-:W-:Y:S02]  /*01b0*/  CS2R R8, SRZ ;  /* 0x0000000000087805 */ /* 0x000fe4000001ff00 */
[----:B------:R-:W-:Y:S02]  /*01c0*/  CS2R R14, SRZ ;  /* 0x00000000000e7805 */ /* 0x000fe4000001ff00 */
[----:B------:R-:W-:Y:S01]  /*01d0*/  CS2R R16, SRZ ;  /* 0x0000000000107805 */ /* 0x000fe2000001ff00 */
[----:B------:R-:W2:Y:S04]  /*01e0*/  @!P0 LDG.E.EL.64 R10, desc[UR6][R26.64] ;  /* 0x000000061a0a8981 */ /* 0x000ea8000c2e1b00 */
[----:B------:R4:W3:Y:S01]  /*01f0*/  @!P0 LDG.E.EL.64 R8, desc[UR6][R20.64] ;  /* 0x0000000614088981 */ /* 0x0008e2000c2e1b00 */
[----:B------:R-:W-:-:S05]  /*0200*/  IMAD.WIDE R6, R19, 0x4, R6 ;  /* 0x0000000413067825 */ /* 0x000fca00078e0206 */
[----:B------:R-:W5:Y:S01]  /*0210*/  @!P0 LDG.E.EL.64 R16, desc[UR6][R6.64] ;  /* 0x0000000606108981 */ /* 0x000f62000c2e1b00 */
[----:B0-----:R-:W-:-:S05]  /*0220*/  IMAD.WIDE R4, R19, 0x4, R4 ;  /* 0x0000000413047825 */ /* 0x001fca00078e0204 */
[----:B------:R0:W5:Y:S01]  /*0230*/  @!P0 LDG.E.EL.64 R14, desc[UR6][R4.64] ;  /* 0x00000006040e8981 */ /* 0x000162000c2e1b00 */
[----:B----4-:R-:W-:Y:S01]  /*0240*/  CS2R R20, SRZ ;  /* 0x0000000000147805 */ /* 0x010fe2000001ff00 */
[----:B-1----:R-:W-:-:S05]  /*0250*/  IMAD.WIDE R24, R19, 0x4, R24 ;  /* 0x0000000413187825 */ /* 0x002fca00078e0218 */
[----:B------:R1:W4:Y:S01]  /*0260*/  @!P0 LDG.E.EL.64 R20, desc[UR6][R24.64] ;  /* 0x0000000618148981 */ /* 0x000322000c2e1b00 */
[----:B------:R-:W-:Y:S01]  /*0270*/  IMAD.SHL.U32 R22, R0, 0x4, RZ ;  /* 0x0000000400167824 */ /* 0x000fe200078e00ff */
[----:B------:R-:W-:-:S04]  /*0280*/  SHF.R.S32.HI R27, RZ, 0x17, R23 ;  /* 0x00000017ff1b7819 */ /* 0x000fc80000011417 */
[----:B------:R-:W-:Y:S02]  /*0290*/  LOP3.LUT R22, R22, 0xfc, RZ, 0xc0, !PT ;  /* 0x000000fc16167812 */ /* 0x000fe400078ec0ff */
[----:B------:R-:W-:Y:S02]  /*02a0*/  SGXT R27, R27, 0x1 ;  /* 0x000000011b1b781a */ /* 0x000fe40000000200 */
[----:B------:R-:W-:Y:S02]  /*02b0*/  PRMT R26, R22, 0x6540, R23 ;  /* 0x00006540161a7816 */ /* 0x000fe40000000017 */
[----:B------:R-:W1:Y:S02]  /*02c0*/  LDC.64 R22, c[0x0][0x240] ;  /* 0x00009000ff167b82 */ /* 0x000e640000000a00 */
[----:B------:R-:W-:Y:S02]  /*02d0*/  LEA.HI R27, R27, R26, RZ, 0x8 ;  /* 0x0000001a1b1b7211 */ /* 0x000fe400078f40ff */
[----:B0-----:R-:W-:-:S02]  /*02e0*/  SHF.R.U32.HI R4, RZ, 0x6, R0 ;  /* 0x00000006ff047819 */ /* 0x001fc40000011600 */
[C---:B------:R-:W-:Y:S02]  /*02f0*/  LOP3.LUT R5, R27.reuse, 0xffffff00, RZ, 0xc0, !PT ;  /* 0xffffff001b057812 */ /* 0x040fe400078ec0ff */
[----:B------:R-:W-:Y:S02]  /*0300*/  SGXT.U32 R4, R4, 0x1 ;  /* 0x000000010404781a */ /* 0x000fe40000000000 */
[----:B------:R-:W-:Y:S01]  /*0310*/  SHF.L.U32 R27, R27, 0x1, RZ ;  /* 0x000000011b1b7819 */ /* 0x000fe200000006ff */
[----:B------:R-:W-:Y:S01]  /*0320*/  IMAD.IADD R5, R26, 0x1, -R5 ;  /* 0x000000011a057824 */ /* 0x000fe200078e0a05 */
[----:B------:R-:W-:Y:S02]  /*0330*/  LOP3.LUT R4, R19, R4, RZ, 0xfc, !PT ;  /* 0x0000000413047212 */ /* 0x000fe400078efcff */
[----:B------:R-:W-:Y:S02]  /*0340*/  LOP3.LUT R6, R27, 0xfffffe00, RZ, 0xc0, !PT ;  /* 0xfffffe001b067812 */ /* 0x000fe400078ec0ff */
[----:B------:R-:W-:-:S02]  /*0350*/  LEA R5, R4, R5, 0x8 ;  /* 0x0000000504057211 */ /* 0x000fc400078e40ff */
[----:B------:R-:W-:-:S03]  /*0360*/  ISETP.GE.AND P0, PT, R4, 0x2, PT ;  /* 0x000000020400780c */ /* 0x000fc60003f06270 */
[----:B------:R-:W-:Y:S01]  /*0370*/  IMAD.IADD R19, R5, 0x1, R6 ;  /* 0x0000000105137824 */ /* 0x000fe200078e0206 */
[----:B------:R-:W-:Y:S02]  /*0380*/  CS2R R4, SRZ ;  /* 0x0000000000047805 */ /* 0x000fe4000001ff00 */
[----:B------:R-:W-:Y:S01]  /*0390*/  CS2R R6, SRZ ;  /* 0x0000000000067805 */ /* 0x000fe2000001ff00 */
[----:B-1----:R-:W-:-:S06]  /*03a0*/  IMAD.WIDE R22, R19, 0x4, R22 ;  /* 0x0000000413167825 */ /* 0x002fcc00078e0216 */
[----:B------:R0:W4:Y:S01]  /*03b0*/  @!P0 LDG.E.EL.128 R4, desc[UR6][R22.64] ;  /* 0x0000000616048981 */ /* 0x000122000c2e1d00 */
[----:B------:R-:W1:Y:S01]  /*03c0*/  S2UR UR5, SR_CgaCtaId ;  /* 0x00000000000579c3 */ /* 0x000e620000008800 */
[----:B------:R-:W-:Y:S02]  /*03d0*/  UMOV UR4, 0x400 ;  /* 0x0000040000047882 */ /* 0x000fe40000000000 */
[----:B-1----:R-:W-:-:S06]  /*03e0*/  UPRMT UR4, UR5, 0x654, UR4 ;  /* 0x0000065405047896 */ /* 0x002fcc0008000004 */
[----:B------:R-:W-:Y:S01]  /*03f0*/  LEA R18, R18, UR4, 0x2 ;  /* 0x0000000412127c11 */ /* 0x000fe2000f8e10ff */
[----:B------:R-:W-:Y:S01]  /*0400*/  FADD R3, R3, 9.9999997473787516356e-06 ;  /* 0x3727c5ac03037421 */ /* 0x000fe20000000000 */
[----:B------:R-:W-:-:S03]  /*0410*/  FADD R2, R2, 9.9999997473787516356e-06 ;  /* 0x3727c5ac02027421 */ /* 0x000fc60000000000 */
[----:B------:R-:W1:Y:S08]  /*0420*/  MUFU.SQRT R25, R3 ;  /* 0x0000000300197308 */ /* 0x000e700000002000 */
[----:B------:R-:W0:Y:S01]  /*0430*/  MUFU.SQRT R24, R2 ;  /* 0x0000000200187308 */ /* 0x000e220000002000 */
[C---:B-1----:R-:W-:Y:S02]  /*0440*/  FSETP.GT.AND P2, PT, R25.reuse, 8.50705917302346158658e+37, PT ;  /* 0x7e8000001900780b */ /* 0x042fe40003f44000 */
[----:B------:R-:W-:-:S02]  /*0450*/  FSETP.GEU.AND P4, PT, R25, 1.175494350822287508e-38, PT ;  /* 0x008000001900780b */ /* 0x000fc40003f8e000 */
[C---:B0-----:R-:W-:Y:S02]  /*0460*/  FSETP.GT.AND P1, PT, R24.reuse, 8.50705917302346158658e+37, PT ;  /* 0x7e8000001800780b */ /* 0x041fe40003f24000 */
[----:B------:R-:W-:-:S07]  /*0470*/  FSETP.GEU.AND P3, PT, R24, 1.175494350822287508e-38, PT ;  /* 0x008000001800780b */ /* 0x000fce0003f6e000 */
[----:B------:R-:W-:Y:S01]  /*0480*/  @P2 FMUL R25, R25, 0.25 ;  /* 0x3e80000019192820 */ /* 0x000fe20000400000 */
[----:B------:R-:W-:-:S03]  /*0490*/  HFMA2.MMA R2, -RZ, RZ, 1.625, 0 ;  /* 0x3e800000ff027435 */ /* 0x000fc600000001ff */
[----:B------:R-:W-:Y:S01]  /*04a0*/  @!P4 FMUL R25, R25, 16777216 ;  /* 0x4b8000001919c820 */ /* 0x000fe20000400000 */
[----:B------:R-:W-:-:S04]  /*04b0*/  @P1 FMUL R24, R24, 0.25 ;  /* 0x3e80000018181820 */ /* 0x000fc80000400000 */
[----:B------:R-:W-:Y:S01]  /*04c0*/  @!P3 FMUL R24, R24, 16777216 ;  /* 0x4b8000001818b820 */ /* 0x000fe20000400000 */
[----:B------:R-:W0:Y:S01]  /*04d0*/  MUFU.RCP R25, R25 ;  /* 0x0000001900197308 */ /* 0x000e220000001000 */
[C---:B------:R-:W-:Y:S02]  /*04e0*/  FSEL R3, R2.reuse, 1, P1 ;  /* 0x3f80000002037808 */ /* 0x040fe40000800000 */
[----:B------:R-:W-:-:S05]  /*04f0*/  FSEL R2, R2, 1, P2 ;  /* 0x3f80000002027808 */ /* 0x000fca0001000000 */
[----:B------:R-:W1:Y:S01]  /*0500*/  MUFU.RCP R24, R24 ;  /* 0x0000001800187308 */ /* 0x000e620000001000 */
[----:B------:R-:W-:Y:S01]  /*0510*/  @!P4 FMUL R2, R2, 16777216 ;  /* 0x4b8000000202c820 */ /* 0x000fe20000400000 */
[----:B------:R-:W-:Y:S01]  /*0520*/  @!P3 FMUL R3, R3, 16777216 ;  /* 0x4b8000000303b820 */ /* 0x000fe20000400000 */
[C---:B---3--:R-:W-:Y:S01]  /*0530*/  FADD R9, -R13.reuse, R9 ;  /* 0x000000090d097221 */ /* 0x048fe20000000100 */
[C---:B------:R-:W-:Y:S01]  /*0540*/  FADD R23, -R12.reuse, R8 ;  /* 0x000000080c177221 */ /* 0x040fe20000000100 */
[----:B--2---:R-:W-:Y:S01]  /*0550*/  FADD R27, -R12, R10 ;  /* 0x0000000a0c1b7221 */ /* 0x004fe20000000100 */
[----:B------:R-:W-:Y:S01]  /*0560*/  FADD R11, -R13, R11 ;  /* 0x0000000b0d0b7221 */ /* 0x000fe20000000100 */
[----:B0-----:R-:W-:-:S04]  /*0570*/  FMUL R2, R25, R2 ;  /* 0x0000000219027220 */ /* 0x001fc80000400000 */
[----:B------:R-:W-:Y:S01]  /*0580*/  FMUL R8, R2, R9 ;  /* 0x0000000902087220 */ /* 0x000fe20000400000 */
[----:B-1----:R-:W-:Y:S01]  /*0590*/  FMUL R24, R24, R3 ;  /* 0x0000000318187220 */ /* 0x002fe20000400000 */
[----:B------:R-:W-:-:S03]  /*05a0*/  FMUL R2, R2, R11 ;  /* 0x0000000b02027220 */ /* 0x000fc60000400000 */
[C---:B------:R-:W-:Y:S01]  /*05b0*/  FMUL R23, R24.reuse, R23 ;  /* 0x0000001718177220 */ /* 0x040fe20000400000 */
[----:B------:R-:W-:Y:S01]  /*05c0*/  FMUL R27, R24, R27 ;  /* 0x0000001b181b7220 */ /* 0x000fe20000400000 */
[-CC-:B-----5:R-:W-:Y:S01]  /*05d0*/  FFMA R8, R8, R15.reuse, R17.reuse ;  /* 0x0000000f08087223 */ /* 0x1a0fe20000000011 */
[----:B------:R-:W-:Y:S01]  /*05e0*/  FFMA R10, R2, R15, R17 ;  /* 0x0000000f020a7223 */ /* 0x000fe20000000011 */
[-CC-:B------:R-:W-:Y:S01]  /*05f0*/  FFMA R23, R23, R14.reuse, R16.reuse ;  /* 0x0000000e17177223 */ /* 0x180fe20000000010 */
[----:B------:R-:W-:Y:S02]  /*0600*/  FFMA R27, R27, R14, R16 ;  /* 0x0000000e1b1b7223 */ /* 0x000fe40000000010 */
[----:B------:R-:W-:Y:S02]  /*0610*/  FSETP.GT.AND P3, PT, R8, RZ, PT ;  /* 0x000000ff0800720b */ /* 0x000fe40003f64000 */
[----:B------:R-:W-:Y:S02]  /*0620*/  FSETP.GT.AND P4, PT, R23, RZ, PT ;  /* 0x000000ff1700720b */ /* 0x000fe40003f84000 */
[----:B------:R-:W-:-:S02]  /*0630*/  FSETP.GT.AND P2, PT, R27, RZ, PT ;  /* 0x000000ff1b00720b */ /* 0x000fc40003f44000 */
[----:B------:R-:W-:-:S07]  /*0640*/  FSETP.GT.AND P1, PT, R10, RZ, PT ;  /* 0x000000ff0a00720b */ /* 0x000fce0003f24000 */
[-C--:B----4-:R-:W-:Y:S02]  /*0650*/  @!P3 FMUL R8, R8, R21.reuse ;  /* 0x000000150808b220 */ /* 0x090fe40000400000 */
[-C--:B------:R-:W-:Y:S02]  /*0660*/  @!P4 FMUL R23, R23, R20.reuse ;  /* 0x000000141717c220 */ /* 0x080fe40000400000 */
[----:B------:R-:W-:Y:S02]  /*0670*/  @!P2 FMUL R27, R27, R20 ;  /* 0x000000141b1ba220 */ /* 0x000fe40000400000 */
[----:B------:R-:W-:Y:S01]  /*0680*/  @!P1 FMUL R10, R10, R21 ;  /* 0x000000150a0a9220 */ /* 0x000fe20000400000 */
[----:B------:R-:W-:Y:S04]  /*0690*/  STS [R18], R23 ;  /* 0x0000001712007388 */ /* 0x000fe80000000800 */
[----:B------:R-:W-:Y:S04]  /*06a0*/  STS [R18+0x200], R27 ;  /* 0x0002001b12007388 */ /* 0x000fe80000000800 */
[----:B------:R-:W-:Y:S04]  /*06b0*/  STS [R18+0x410], R8 ;  /* 0x0004100812007388 */ /* 0x000fe80000000800 */
[----:B------:R-:W-:Y:S01]  /*06c0*/  STS [R18+0x610], R10 ;  /* 0x0006100a12007388 */ /* 0x000fe20000000800 */
[----:B------:R-:W-:Y:S01]  /*06d0*/  SHF.R.U32.HI R2, RZ, 0x2, R0 ;  /* 0x00000002ff027819 */ /* 0x000fe20000011600 */
[----:B------:R-:W-:-:S03]  /*06e0*/  IMAD.SHL.U32 R0, R0, 0x10, RZ ;  /* 0x0000001000007824 */ /* 0x000fc600078e00ff */
[----:B------:R-:W-:Y:S02]  /*06f0*/  LOP3.LUT R2, R2, 0x10, RZ, 0xc0, !PT ;  /* 0x0000001002027812 */ /* 0x000fe400078ec0ff */
[----:B------:R-:W-:-:S04]  /*0700*/  LOP3.LUT R3, R0, 0x7f0, RZ, 0xc0, !PT ;  /* 0x000007f000037812 */ /* 0x000fc800078ec0ff */
[----:B------:R-:W-:Y:S01]  /*0710*/  IADD3 R0, R3, UR4, R2 ;  /* 0x0000000403007c10 */ /* 0x000fe2000fffe002 */
[----:B------:R-:W-:Y:S08]  /*0720*/  BAR.SYNC.DEFER_BLOCKING 0x0 ;  /* 0x0000000000007b1d */ /* 0x000ff00000010000 */
[----:B------:R-:W0:Y:S01]  /*0730*/  LDC.64 R2, c[0x0][0x248] ;  /* 0x00009200ff027b82 */ /* 0x000e220000000a00 */
[----:B------:R-:W1:Y:S01]  /*0740*/  LDS.128 R12, [R0] ;  /* 0x00000000000c7984 */ /* 0x000e620000000c00 */
[----:B0-----:R-:W-:-:S04]  /*0750*/  IMAD.WIDE R2, R19, 0x4, R2 ;  /* 0x0000000413027825 */ /* 0x001fc800078e0202 */
[----:B-1----:R-:W-:Y:S01]  /*0760*/  FADD R4, R12, R4 ;  /* 0x000000040c047221 */ /* 0x002fe20000000000 */
[----:B------:R-:W-:Y:S01]  /*0770*/  FADD R5, R13, R5 ;  /* 0x000000050d057221 */ /* 0x000fe20000000000 */
[----:B------:R-:W-:Y:S01]  /*0780*/  FADD R6, R14, R6 ;  /* 0x000000060e067221 */ /* 0x000fe20000000000 */
[----:B------:R-:W-:Y:S01]  /*0790*/  FADD R7, R15, R7 ;  /* 0x000000070f077221 */ /* 0x000fe20000000000 */
[----:B------:R-:W-:Y:S06]  /*07a0*/  @P0 EXIT ;  /* 0x000000000000094d */ /* 0x000fec0003800000 */
[----:B------:R-:W-:Y:S01]  /*07b0*/  STG.E.128 desc[UR6][R2.64], R4 ;  /* 0x0000000402007986 */ /* 0x000fe2000c101d06 */
[----:B------:R-:W-:Y:S05]  /*07c0*/  EXIT ;  /* 0x000000000000794d */ /* 0x000fea0003800000 */
.L_x_0:
[----:B------:R-:W-:-:S00]  /*07d0*/  BRA `(.L_x_0) ;  /* 0xfffffffc00fc7947 */ /* 0x000fc0000383ffff */
[----:B------:R-:W-:-:S00]  /*07e0*/  NOP ;  /* 0x0000000000007918 */ /* 0x000fc00000000000 */
        /* <DEDUP_REMOVED lines=9> */
.L_x_1:


//--------------------- .nv.global.init           --------------------------
	.section	.nv.global.init,"aw",@progbits
.nv.global.init:
	.type		_$_str,@object
	.size		_$_str,(_$_str_$_2 - _$_str)
_$_str:
        /*0000*/ 	.byte	0x5f, 0x5f, 0x43, 0x55, 0x44, 0x41, 0x5f, 0x46, 0x54, 0x5a, 0x00
	.type		_$_str_$_2,@object
	.size		_$_str_$_2,(.L_1 - _$_str_$_2)
_$_str_$_2:
        /*000b*/ 	.byte	0x5f, 0x5f, 0x43, 0x55, 0x44, 0x41, 0x5f, 0x50, 0x52, 0x45, 0x43, 0x5f, 0x53, 0x51, 0x52, 0x54
        /*001b*/ 	.byte	0x00
.L_1:


//--------------------- .nv.shared.triton_poi_fused__native_batch_norm_legit_no_training__prelu_kernel_add_12 --------------------------
	.section	.nv.shared.triton_poi_fused__native_batch_norm_legit_no_training__prelu_kernel_add_12,"aw",@nobits
	.sectionflags	@""
	.align	16
	.zero		1024


//--------------------- .nv.constant0.triton_poi_fused__native_batch_norm_legit_no_training__prelu_kernel_add_12 --------------------------
	.section	.nv.constant0.triton_poi_fused__native_batch_norm_legit_no_training__prelu_kernel_add_12,"a",@progbits
	.sectionflags	@""
	.align	4
.nv.constant0.triton_poi_fused__native_batch_norm_legit_no_training__prelu_kernel_add_12:
	.zero		600
